//
// Generated by NVIDIA NVVM Compiler
//
// Compiler Build ID: CL-36424714
// Cuda compilation tools, release 13.0, V13.0.88
// Based on NVVM 20.0.0
//

.version 9.0
.target sm_100
.address_size 64

	// .globl	_Z23wmma_bf16_matmul_kernelPK13__nv_bfloat16S1_Pf

.visible .entry _Z23wmma_bf16_matmul_kernelPK13__nv_bfloat16S1_Pf(
	.param .u64 .ptr .align 1 _Z23wmma_bf16_matmul_kernelPK13__nv_bfloat16S1_Pf_param_0,
	.param .u64 .ptr .align 1 _Z23wmma_bf16_matmul_kernelPK13__nv_bfloat16S1_Pf_param_1,
	.param .u64 .ptr .align 1 _Z23wmma_bf16_matmul_kernelPK13__nv_bfloat16S1_Pf_param_2
)
{
	.reg .b32 	%r<14>;
	.reg .b32 	%f<10>;
	.reg .b64 	%rd<14>;

	ld.param.u64 	%rd1, [_Z23wmma_bf16_matmul_kernelPK13__nv_bfloat16S1_Pf_param_0];
	ld.param.u64 	%rd2, [_Z23wmma_bf16_matmul_kernelPK13__nv_bfloat16S1_Pf_param_1];
	ld.param.u64 	%rd3, [_Z23wmma_bf16_matmul_kernelPK13__nv_bfloat16S1_Pf_param_2];
	mov.u32 	%r1, %ctaid.x;
	mov.u32 	%r2, %ctaid.y;
	shl.b32 	%r3, %r2, 4;
	cvt.u64.u32 	%rd4, %r3;
	mul.wide.u32 	%rd5, %r3, 2;
	add.s64 	%rd6, %rd1, %rd5;
	mov.b32 	%r4, 16;
	wmma.load.a.sync.aligned.col.m16n16k16.bf16 	{%r5, %r6, %r7, %r8}, [%rd6], %r4;
	shl.b32 	%r9, %r1, 8;
	cvt.s64.s32 	%rd7, %r9;
	mul.wide.s32 	%rd8, %r9, 2;
	add.s64 	%rd9, %rd2, %rd8;
	wmma.load.b.sync.aligned.col.m16n16k16.bf16 	{%r10, %r11, %r12, %r13}, [%rd9], %r4;
	mov.f32 	%f1, 0f00000000;
	wmma.mma.sync.aligned.col.col.m16n16k16.f32.bf16.bf16.f32 {%f2, %f3, %f4, %f5, %f6, %f7, %f8, %f9}, {%r5, %r6, %r7, %r8}, {%r10, %r11, %r12, %r13}, {%f1, %f1, %f1, %f1, %f1, %f1, %f1, %f1};
	cvta.to.global.u64 	%rd10, %rd3;
	add.s64 	%rd11, %rd4, %rd7;
	shl.b64 	%rd12, %rd11, 2;
	add.s64 	%rd13, %rd10, %rd12;
	wmma.store.d.sync.aligned.col.m16n16k16.global.f32 	[%rd13], {%f2, %f3, %f4, %f5, %f6, %f7, %f8, %f9}, %r4;
	ret;

}


// ===== COMPILED SASS (sm_100) =====

	.target	sm_100

	.elftype	@"ET_EXEC"


//--------------------- .note.nv.tkinfo           --------------------------
	.section	.note.nv.tkinfo,"",@"SHT_NOTE"
	.sectionflags	@"SHF_NOTE_NV_TKINFO"
	.tkinfo
        /*0018*/ 	.word	0x00000002
        /*0030*/ 	.string	""
        /*0030*/ 	.string	"ptxas"
        /*0030*/ 	.string	"Cuda compilation tools, release 13.0, V13.0.88"
        /*0030*/ 	.string	"Build cuda_13.0.r13.0/compiler.36424714_0"
        /*0030*/ 	.string	"-arch sm_100 -m 64 "



//--------------------- .note.nv.cuinfo           --------------------------
	.section	.note.nv.cuinfo,"",@"SHT_NOTE"
	.sectionflags	@"SHF_NOTE_NV_CUINFO"
        /*0018*/ 	.short	0x0002
        /*001a*/ 	.short	0x0064
        /*001c*/ 	.short	0x0082
	.zero		2


//--------------------- .nv.info                  --------------------------
	.section	.nv.info,"",@"SHT_CUDA_INFO"
	.align	4


	//----- nvinfo : EIATTR_REGCOUNT
	.align		4
        /*0000*/ 	.byte	0x04, 0x2f
        /*0002*/ 	.short	(.L_1 - .L_0)
	.align		4
.L_0:
        /*0004*/ 	.word	index@(_Z23wmma_bf16_matmul_kernelPK13__nv_bfloat16S1_Pf)
        /*0008*/ 	.word	0x00000016


	//----- nvinfo : EIATTR_FRAME_SIZE
	.align		4
.L_1:
        /*000c*/ 	.byte	0x04, 0x11
        /*000e*/ 	.short	(.L_3 - .L_2)
	.align		4
.L_2:
        /*0010*/ 	.word	index@(_Z23wmma_bf16_matmul_kernelPK13__nv_bfloat16S1_Pf)
        /*0014*/ 	.word	0x00000000


	//----- nvinfo : EIATTR_MIN_STACK_SIZE
	.align		4
.L_3:
        /*0018*/ 	.byte	0x04, 0x12
        /*001a*/ 	.short	(.L_5 - .L_4)
	.align		4
.L_4:
        /*001c*/ 	.word	index@(_Z23wmma_bf16_matmul_kernelPK13__nv_bfloat16S1_Pf)
        /*0020*/ 	.word	0x00000000
.L_5:


//--------------------- .nv.compat                --------------------------
	.section	.nv.compat,"",@"SHT_CUDA_COMPAT_INFO"
	.align	4
        /*0000*/ 	.byte	0x02, 0x09, 0x00, 0x00, 0x02, 0x02, 0x01, 0x00, 0x02, 0x05, 0x05, 0x00, 0x03, 0x07, 0x01, 0x01
        /*0010*/ 	.byte	0x02, 0x03, 0x00, 0x00, 0x02, 0x06, 0x01, 0x00, 0x04, 0x0b, 0x08, 0x00, 0x09, 0x00, 0x00, 0x00
        /*0020*/ 	.byte	0x00, 0x00, 0x00, 0x00


//--------------------- .nv.info._Z23wmma_bf16_matmul_kernelPK13__nv_bfloat16S1_Pf --------------------------
	.section	.nv.info._Z23wmma_bf16_matmul_kernelPK13__nv_bfloat16S1_Pf,"",@"SHT_CUDA_INFO"
	.sectionflags	@""
	.align	4


	//----- nvinfo : EIATTR_CUDA_API_VERSION
	.align		4
        /*0000*/ 	.byte	0x04, 0x37
        /*0002*/ 	.short	(.L_7 - .L_6)
.L_6:
        /*0004*/ 	.word	0x00000082


	//----- nvinfo : EIATTR_KPARAM_INFO
	.align		4
.L_7:
        /*0008*/ 	.byte	0x04, 0x17
        /*000a*/ 	.short	(.L_9 - .L_8)
.L_8:
        /*000c*/ 	.word	0x00000000
        /*0010*/ 	.short	0x0002
        /*0012*/ 	.short	0x0010
        /*0014*/ 	.byte	0x00, 0xf5, 0x21, 0x00


	//----- nvinfo : EIATTR_KPARAM_INFO
	.align		4
.L_9:
        /*0018*/ 	.byte	0x04, 0x17
        /*001a*/ 	.short	(.L_11 - .L_10)
.L_10:
        /*001c*/ 	.word	0x00000000
        /*0020*/ 	.short	0x0001
        /*0022*/ 	.short	0x0008
        /*0024*/ 	.byte	0x00, 0xf5, 0x21, 0x00


	//----- nvinfo : EIATTR_KPARAM_INFO
	.align		4
.L_11:
        /*0028*/ 	.byte	0x04, 0x17
        /*002a*/ 	.short	(.L_13 - .L_12)
.L_12:
        /*002c*/ 	.word	0x00000000
        /*0030*/ 	.short	0x0000
        /*0032*/ 	.short	0x0000
        /*0034*/ 	.byte	0x00, 0xf5, 0x21, 0x00


	//----- nvinfo : EIATTR_SPARSE_MMA_MASK
	.align		4
.L_13:
        /*0038*/ 	.byte	0x03, 0x50
        /*003a*/ 	.short	0x0000


	//----- nvinfo : EIATTR_WMMA_USED
	.align		4
        /*003c*/ 	.byte	0x01, 0x2b
	.zero		2


	//----- nvinfo : EIATTR_MAXREG_COUNT
	.align		4
        /*0040*/ 	.byte	0x03, 0x1b
        /*0042*/ 	.short	0x00ff


	//----- nvinfo : EIATTR_MERCURY_ISA_VERSION
	.align		4
        /*0044*/ 	.byte	0x03, 0x5f
        /*0046*/ 	.short	0x0101


	//----- nvinfo : EIATTR_VRC_CTA_INIT_COUNT
	.align		4
        /*0048*/ 	.byte	0x02, 0x4a
	.zero		1
	.zero		1


	//----- nvinfo : EIATTR_EXIT_INSTR_OFFSETS
	.align		4
        /*004c*/ 	.byte	0x04, 0x1c
        /*004e*/ 	.short	(.L_15 - .L_14)


	//   ....[0]....
.L_14:
        /*0050*/ 	.word	0x00000330


	//----- nvinfo : EIATTR_CBANK_PARAM_SIZE
	.align		4
.L_15:
        /*0054*/ 	.byte	0x03, 0x19
        /*0056*/ 	.short	0x0018


	//----- nvinfo : EIATTR_PARAM_CBANK
	.align		4
        /*0058*/ 	.byte	0x04, 0x0a
        /*005a*/ 	.short	(.L_17 - .L_16)
	.align		4
.L_16:
        /*005c*/ 	.word	index@(.nv.constant0._Z23wmma_bf16_matmul_kernelPK13__nv_bfloat16S1_Pf)
        /*0060*/ 	.short	0x0380
        /*0062*/ 	.short	0x0018


	//----- nvinfo : EIATTR_SW_WAR
	.align		4
.L_17:
        /*0064*/ 	.byte	0x04, 0x36
        /*0066*/ 	.short	(.L_19 - .L_18)
.L_18:
        /*0068*/ 	.word	0x00000008
.L_19:


//--------------------- .nv.callgraph             --------------------------
	.section	.nv.callgraph,"",@"SHT_CUDA_CALLGRAPH"
	.align	4
	.sectionentsize	8
	.align		4
        /*0000*/ 	.word	0x00000000
	.align		4
        /*0004*/ 	.word	0xffffffff
	.align		4
        /*0008*/ 	.word	0x00000000
	.align		4
        /*000c*/ 	.word	0xfffffffe
	.align		4
        /*0010*/ 	.word	0x00000000
	.align		4
        /*0014*/ 	.word	0xfffffffd
	.align		4
        /*0018*/ 	.word	0x00000000
	.align		4
        /*001c*/ 	.word	0xfffffffc


//--------------------- .text._Z23wmma_bf16_matmul_kernelPK13__nv_bfloat16S1_Pf --------------------------
	.section	.text._Z23wmma_bf16_matmul_kernelPK13__nv_bfloat16S1_Pf,"ax",@progbits
	.align	128
        .global         _Z23wmma_bf16_matmul_kernelPK13__nv_bfloat16S1_Pf
        .type           _Z23wmma_bf16_matmul_kernelPK13__nv_bfloat16S1_Pf,@function
        .size           _Z23wmma_bf16_matmul_kernelPK13__nv_bfloat16S1_Pf,(.L_x_1 - _Z23wmma_bf16_matmul_kernelPK13__nv_bfloat16S1_Pf)
        .other          _Z23wmma_bf16_matmul_kernelPK13__nv_bfloat16S1_Pf,@"STO_CUDA_ENTRY STV_DEFAULT"
_Z23wmma_bf16_matmul_kernelPK13__nv_bfloat16S1_Pf:
.text._Z23wmma_bf16_matmul_kernelPK13__nv_bfloat16S1_Pf:
[----:B------:R-:W-:Y:S01]  /*0000*/  LDC R1, c[0x0][0x37c] ;  /* 0x0000df00ff017b82 */ /* 0x000fe20000000800 */
[----:B------:R-:W0:Y:S07]  /*0010*/  S2R R3, SR_LANEID ;  /* 0x0000000000037919 */ /* 0x000e2e0000000000 */
[----:B------:R-:W1:Y:S01]  /*0020*/  S2UR UR8, SR_CTAID.Y ;  /* 0x00000000000879c3 */ /* 0x000e620000002600 */
[----:B------:R-:W2:Y:S01]  /*0030*/  LDCU.128 UR4, c[0x0][0x380] ;  /* 0x00007000ff0477ac */ /* 0x000ea20008000c00 */
[----:B------:R-:W-:Y:S01]  /*0040*/  IMAD.MOV.U32 R5, RZ, RZ, RZ ;  /* 0x000000ffff057224 */ /* 0x000fe200078e00ff */
[----:B------:R-:W3:Y:S05]  /*0050*/  LDCU.64 UR10, c[0x0][0x358] ;  /* 0x00006b00ff0a77ac */ /* 0x000eea0008000a00 */
[----:B------:R-:W4:Y:S01]  /*0060*/  S2UR UR9, SR_CTAID.X ;  /* 0x00000000000979c3 */ /* 0x000f220000002500 */
[----:B-1----:R-:W-:-:S04]  /*0070*/  USHF.L.U32 UR8, UR8, 0x4, URZ ;  /* 0x0000000408087899 */ /* 0x002fc800080006ff */
[----:B--2---:R-:W-:Y:S01]  /*0080*/  UIMAD.WIDE.U32 UR4, UR8, 0x2, UR4 ;  /* 0x00000002080478a5 */ /* 0x004fe2000f8e0004 */
[----:B0-----:R-:W-:Y:S02]  /*0090*/  LOP3.LUT R4, R3, 0x3, RZ, 0xc0, !PT ;  /* 0x0000000303047812 */ /* 0x001fe400078ec0ff */
[----:B------:R-:W-:-:S05]  /*00a0*/  SHF.R.U32.HI R2, RZ, 0x2, R3 ;  /* 0x00000002ff027819 */ /* 0x000fca0000011603 */
[----:B------:R-:W-:-:S03]  /*00b0*/  IMAD.WIDE.U32 R4, R2, 0x8, R4 ;  /* 0x0000000802047825 */ /* 0x000fc600078e0004 */
[----:B------:R-:W-:-:S04]  /*00c0*/  LEA R6, P0, R4, UR4, 0x2 ;  /* 0x0000000404067c11 */ /* 0x000fc8000f8010ff */
[----:B------:R-:W-:-:S05]  /*00d0*/  LEA.HI.X R7, R4, UR5, R5, 0x2, P0 ;  /* 0x0000000504077c11 */ /* 0x000fca00080f1405 */
[----:B---3--:R-:W2:Y:S04]  /*00e0*/  LD.E R0, desc[UR10][R6.64] ;  /* 0x0000000a06007980 */ /* 0x008ea8000c101900 */
[----:B------:R-:W3:Y:S04]  /*00f0*/  LD.E R16, desc[UR10][R6.64+0x10] ;  /* 0x0000100a06107980 */ /* 0x000ee8000c101900 */
[----:B------:R-:W5:Y:S04]  /*0100*/  LD.E R17, desc[UR10][R6.64+0x100] ;  /* 0x0001000a06117980 */ /* 0x000f68000c101900 */
[----:B------:R5:W5:Y:S01]  /*0110*/  LD.E R18, desc[UR10][R6.64+0x110] ;  /* 0x0001100a06127980 */ /* 0x000b62000c101900 */
[----:B----4-:R-:W-:-:S04]  /*0120*/  USHF.L.U32 UR9, UR9, 0x8, URZ ;  /* 0x0000000809097899 */ /* 0x010fc800080006ff */
[----:B------:R-:W-:Y:S01]  /*0130*/  UIMAD.WIDE UR4, UR9, 0x2, UR6 ;  /* 0x00000002090478a5 */ /* 0x000fe2000f8e0206 */
[----:B------:R-:W0:Y:S05]  /*0140*/  LDCU.64 UR6, c[0x0][0x390] ;  /* 0x00007200ff0677ac */ /* 0x000e2a0008000a00 */
[----:B------:R-:W-:-:S04]  /*0150*/  LEA R14, P0, R4, UR4, 0x2 ;  /* 0x00000004040e7c11 */ /* 0x000fc8000f8010ff */
[----:B------:R-:W-:-:S05]  /*0160*/  LEA.HI.X R15, R4, UR5, R5, 0x2, P0 ;  /* 0x00000005040f7c11 */ /* 0x000fca00080f1405 */
[----:B------:R-:W4:Y:S04]  /*0170*/  LD.E R8, desc[UR10][R14.64] ;  /* 0x0000000a0e087980 */ /* 0x000f28000c101900 */
[----:B------:R-:W4:Y:S04]  /*0180*/  LD.E R9, desc[UR10][R14.64+0x10] ;  /* 0x0000100a0e097980 */ /* 0x000f28000c101900 */
[----:B------:R-:W4:Y:S04]  /*0190*/  LD.E R12, desc[UR10][R14.64+0x100] ;  /* 0x0001000a0e0c7980 */ /* 0x000f28000c101900 */
[----:B------:R-:W4:Y:S01]  /*01a0*/  LD.E R13, desc[UR10][R14.64+0x110] ;  /* 0x0001100a0e0d7980 */ /* 0x000f22000c101900 */
[----:B------:R-:W-:Y:S01]  /*01b0*/  IMAD.SHL.U32 R19, R3, 0x2, RZ ;  /* 0x0000000203137824 */ /* 0x000fe200078e00ff */
[----:B------:R-:W-:Y:S01]  /*01c0*/  UIADD3 UR5, UP0, UPT, UR8, UR9, URZ ;  /* 0x0000000908057290 */ /* 0x000fe2000ff1e0ff */
[----:B------:R-:W-:-:S03]  /*01d0*/  IMAD.MOV.U32 R3, RZ, RZ, RZ ;  /* 0x000000ffff037224 */ /* 0x000fc600078e00ff */
[----:B------:R-:W-:Y:S01]  /*01e0*/  LOP3.LUT R19, R19, 0x6, RZ, 0xe2, !PT ;  /* 0x0000000613137812 */ /* 0x000fe200078ee2ff */
[----:B------:R-:W-:Y:S02]  /*01f0*/  ULEA.HI.X.SX32 UR9, UR9, URZ, 0x1, UP0 ;  /* 0x000000ff09097291 */ /* 0x000fe400080f0eff */
[----:B0-----:R-:W-:Y:S02]  /*0200*/  ULEA UR4, UP0, UR5, UR6, 0x2 ;  /* 0x0000000605047291 */ /* 0x001fe4000f8010ff */
[----:B------:R-:W-:Y:S02]  /*0210*/  IMAD.WIDE.U32 R2, R19, 0x10, R2 ;  /* 0x0000001013027825 */ /* 0x000fe400078e0002 */
[----:B------:R-:W-:Y:S01]  /*0220*/  ULEA.HI.X UR5, UR5, UR7, UR9, 0x2, UP0 ;  /* 0x0000000705057291 */ /* 0x000fe200080f1409 */
[----:B--2---:R-:W-:Y:S04]  /*0230*/  MOVM.16.MT88 R4, R0 ;  /* 0x000000000004723a */ /* 0x004fe80000000000 */
[----:B---3--:R-:W-:Y:S04]  /*0240*/  MOVM.16.MT88 R5, R16 ;  /* 0x000000001005723a */ /* 0x008fe80000000000 */
[----:B-----5:R-:W-:Y:S04]  /*0250*/  MOVM.16.MT88 R6, R17 ;  /* 0x000000001106723a */ /* 0x020fe80000000000 */
[----:B------:R-:W4:Y:S02]  /*0260*/  MOVM.16.MT88 R7, R18 ;  /* 0x000000001207723a */ /* 0x000f240000000000 */
[C---:B----4-:R-:W-:Y:S08]  /*0270*/  HMMA.16816.F32.BF16 R8, R4.reuse, R8, RZ ;  /* 0x000000080408723c */ /* 0x050ff000000418ff */
[----:B------:R-:W-:Y:S01]  /*0280*/  HMMA.16816.F32.BF16 R12, R4, R12, RZ ;  /* 0x0000000c040c723c */ /* 0x000fe200000418ff */
[----:B------:R-:W-:-:S04]  /*0290*/  LEA R4, P0, R2, UR4, 0x2 ;  /* 0x0000000402047c11 */ /* 0x000fc8000f8010ff */
[----:B------:R-:W-:-:S06]  /*02a0*/  LEA.HI.X R5, R2, UR5, R3, 0x2, P0 ;  /* 0x0000000502057c11 */ /* 0x000fcc00080f1403 */
[----:B------:R-:W-:Y:S04]  /*02b0*/  STG.E desc[UR10][R4.64], R8 ;  /* 0x0000000804007986 */ /* 0x000fe8000c10190a */
[----:B------:R-:W-:Y:S04]  /*02c0*/  STG.E desc[UR10][R4.64+0x40], R9 ;  /* 0x0000400904007986 */ /* 0x000fe8000c10190a */
[----:B------:R-:W-:Y:S04]  /*02d0*/  STG.E desc[UR10][R4.64+0x20], R10 ;  /* 0x0000200a04007986 */ /* 0x000fe8000c10190a */
[----:B------:R-:W-:Y:S04]  /*02e0*/  STG.E desc[UR10][R4.64+0x60], R11 ;  /* 0x0000600b04007986 */ /* 0x000fe8000c10190a */
[----:B------:R-:W-:Y:S04]  /*02f0*/  STG.E desc[UR10][R4.64+0x200], R12 ;  /* 0x0002000c04007986 */ /* 0x000fe8000c10190a */
[----:B------:R-:W-:Y:S04]  /*0300*/  STG.E desc[UR10][R4.64+0x240], R13 ;  /* 0x0002400d04007986 */ /* 0x000fe8000c10190a */
[----:B------:R-:W-:Y:S04]  /*0310*/  STG.E desc[UR10][R4.64+0x220], R14 ;  /* 0x0002200e04007986 */ /* 0x000fe8000c10190a */
[----:B------:R-:W-:Y:S01]  /*0320*/  STG.E desc[UR10][R4.64+0x260], R15 ;  /* 0x0002600f04007986 */ /* 0x000fe2000c10190a */
[----:B------:R-:W-:Y:S05]  /*0330*/  EXIT ;  /* 0x000000000000794d */ /* 0x000fea0003800000 */
.L_x_0:
[----:B------:R-:W-:-:S00]  /*0340*/  BRA `(.L_x_0) ;  /* 0xfffffffc00fc7947 */ /* 0x000fc0000383ffff */
[----:B------:R-:W-:-:S00]  /*0350*/  NOP ;  /* 0x0000000000007918 */ /* 0x000fc00000000000 */
        /* <DEDUP_REMOVED lines=10> */
.L_x_1:


//--------------------- .nv.shared.reserved.0     --------------------------
	.section	.nv.shared.reserved.0,"aw",@nobits
	.weak		__nv_reservedSMEM_offset_0_alias
	.size		__nv_reservedSMEM_offset_0_alias, 0, 64
	.other		__nv_reservedSMEM_offset_0_alias,@"STO_CUDA_RESERVED_SHARED STV_DEFAULT"
__nv_reservedSMEM_offset_0_alias:
	.zero		0
	.zero		64


//--------------------- .nv.constant0._Z23wmma_bf16_matmul_kernelPK13__nv_bfloat16S1_Pf --------------------------
	.section	.nv.constant0._Z23wmma_bf16_matmul_kernelPK13__nv_bfloat16S1_Pf,"a",@progbits
	.sectionflags	@""
	.align	4
.nv.constant0._Z23wmma_bf16_matmul_kernelPK13__nv_bfloat16S1_Pf:
	.zero		920


//--------------------- SYMBOLS --------------------------

	.type		.nv.reservedSmem.offset0,@object
	.size		.nv.reservedSmem.offset0,0x4
